//
// Generated by NVIDIA NVVM Compiler
//
// Compiler Build ID: CL-36424714
// Cuda compilation tools, release 13.0, V13.0.88
// Based on NVVM 20.0.0
//

.version 9.0
.target sm_100
.address_size 64

	// .globl	_Z9naive_nttPai

.visible .entry _Z9naive_nttPai(
	.param .u64 .ptr .align 1 _Z9naive_nttPai_param_0,
	.param .u32 _Z9naive_nttPai_param_1
)
{


	ret;

}


// ===== COMPILED SASS (sm_100) =====

	.target	sm_100

	.elftype	@"ET_EXEC"


//--------------------- .note.nv.tkinfo           --------------------------
	.section	.note.nv.tkinfo,"",@"SHT_NOTE"
	.sectionflags	@"SHF_NOTE_NV_TKINFO"
	.tkinfo
        /*0018*/ 	.word	0x00000002
        /*0030*/ 	.string	""
        /*0030*/ 	.string	"ptxas"
        /*0030*/ 	.string	"Cuda compilation tools, release 13.0, V13.0.88"
        /*0030*/ 	.string	"Build cuda_13.0.r13.0/compiler.36424714_0"
        /*0030*/ 	.string	"-arch sm_100 -m 64 "



//--------------------- .note.nv.cuinfo           --------------------------
	.section	.note.nv.cuinfo,"",@"SHT_NOTE"
	.sectionflags	@"SHF_NOTE_NV_CUINFO"
        /*0018*/ 	.short	0x0002
        /*001a*/ 	.short	0x0064
        /*001c*/ 	.short	0x0082
	.zero		2


//--------------------- .nv.info                  --------------------------
	.section	.nv.info,"",@"SHT_CUDA_INFO"
	.align	4


	//----- nvinfo : EIATTR_REGCOUNT
	.align		4
        /*0000*/ 	.byte	0x04, 0x2f
        /*0002*/ 	.short	(.L_1 - .L_0)
	.align		4
.L_0:
        /*0004*/ 	.word	index@(_Z9naive_nttPai)
        /*0008*/ 	.word	0x00000004


	//----- nvinfo : EIATTR_FRAME_SIZE
	.align		4
.L_1:
        /*000c*/ 	.byte	0x04, 0x11
        /*000e*/ 	.short	(.L_3 - .L_2)
	.align		4
.L_2:
        /*0010*/ 	.word	index@(_Z9naive_nttPai)
        /*0014*/ 	.word	0x00000000


	//----- nvinfo : EIATTR_MIN_STACK_SIZE
	.align		4
.L_3:
        /*0018*/ 	.byte	0x04, 0x12
        /*001a*/ 	.short	(.L_5 - .L_4)
	.align		4
.L_4:
        /*001c*/ 	.word	index@(_Z9naive_nttPai)
        /*0020*/ 	.word	0x00000000
.L_5:


//--------------------- .nv.compat                --------------------------
	.section	.nv.compat,"",@"SHT_CUDA_COMPAT_INFO"
	.align	4
        /*0000*/ 	.byte	0x02, 0x09, 0x00, 0x00, 0x02, 0x02, 0x01, 0x00, 0x02, 0x05, 0x05, 0x00, 0x03, 0x07, 0x01, 0x01
        /*0010*/ 	.byte	0x02, 0x03, 0x00, 0x00, 0x02, 0x06, 0x01, 0x00, 0x04, 0x0b, 0x08, 0x00, 0x09, 0x00, 0x00, 0x00
        /*0020*/ 	.byte	0x00, 0x00, 0x00, 0x00


//--------------------- .nv.info._Z9naive_nttPai  --------------------------
	.section	.nv.info._Z9naive_nttPai,"",@"SHT_CUDA_INFO"
	.sectionflags	@""
	.align	4


	//----- nvinfo : EIATTR_CUDA_API_VERSION
	.align		4
        /*0000*/ 	.byte	0x04, 0x37
        /*0002*/ 	.short	(.L_7 - .L_6)
.L_6:
        /*0004*/ 	.word	0x00000082


	//----- nvinfo : EIATTR_KPARAM_INFO
	.align		4
.L_7:
        /*0008*/ 	.byte	0x04, 0x17
        /*000a*/ 	.short	(.L_9 - .L_8)
.L_8:
        /*000c*/ 	.word	0x00000000
        /*0010*/ 	.short	0x0001
        /*0012*/ 	.short	0x0008
        /*0014*/ 	.byte	0x00, 0xf0, 0x11, 0x00


	//----- nvinfo : EIATTR_KPARAM_INFO
	.align		4
.L_9:
        /*0018*/ 	.byte	0x04, 0x17
        /*001a*/ 	.short	(.L_11 - .L_10)
.L_10:
        /*001c*/ 	.word	0x00000000
        /*0020*/ 	.short	0x0000
        /*0022*/ 	.short	0x0000
        /*0024*/ 	.byte	0x00, 0xf5, 0x21, 0x00


	//----- nvinfo : EIATTR_SPARSE_MMA_MASK
	.align		4
.L_11:
        /*0028*/ 	.byte	0x03, 0x50
        /*002a*/ 	.short	0x0000


	//----- nvinfo : EIATTR_MAXREG_COUNT
	.align		4
        /*002c*/ 	.byte	0x03, 0x1b
        /*002e*/ 	.short	0x00ff


	//----- nvinfo : EIATTR_MERCURY_ISA_VERSION
	.align		4
        /*0030*/ 	.byte	0x03, 0x5f
        /*0032*/ 	.short	0x0101


	//----- nvinfo : EIATTR_VRC_CTA_INIT_COUNT
	.align		4
        /*0034*/ 	.byte	0x02, 0x4a
	.zero		1
	.zero		1


	//----- nvinfo : EIATTR_EXIT_INSTR_OFFSETS
	.align		4
        /*0038*/ 	.byte	0x04, 0x1c
        /*003a*/ 	.short	(.L_13 - .L_12)


	//   ....[0]....
.L_12:
        /*003c*/ 	.word	0x00000010


	//----- nvinfo : EIATTR_CBANK_PARAM_SIZE
	.align		4
.L_13:
        /*0040*/ 	.byte	0x03, 0x19
        /*0042*/ 	.short	0x000c


	//----- nvinfo : EIATTR_PARAM_CBANK
	.align		4
        /*0044*/ 	.byte	0x04, 0x0a
        /*0046*/ 	.short	(.L_15 - .L_14)
	.align		4
.L_14:
        /*0048*/ 	.word	index@(.nv.constant0._Z9naive_nttPai)
        /*004c*/ 	.short	0x0380
        /*004e*/ 	.short	0x000c


	//----- nvinfo : EIATTR_SW_WAR
	.align		4
.L_15:
        /*0050*/ 	.byte	0x04, 0x36
        /*0052*/ 	.short	(.L_17 - .L_16)
.L_16:
        /*0054*/ 	.word	0x00000008
.L_17:


//--------------------- .nv.callgraph             --------------------------
	.section	.nv.callgraph,"",@"SHT_CUDA_CALLGRAPH"
	.align	4
	.sectionentsize	8
	.align		4
        /*0000*/ 	.word	0x00000000
	.align		4
        /*0004*/ 	.word	0xffffffff
	.align		4
        /*0008*/ 	.word	0x00000000
	.align		4
        /*000c*/ 	.word	0xfffffffe
	.align		4
        /*0010*/ 	.word	0x00000000
	.align		4
        /*0014*/ 	.word	0xfffffffd
	.align		4
        /*0018*/ 	.word	0x00000000
	.align		4
        /*001c*/ 	.word	0xfffffffc


//--------------------- .text._Z9naive_nttPai     --------------------------
	.section	.text._Z9naive_nttPai,"ax",@progbits
	.align	128
        .global         _Z9naive_nttPai
        .type           _Z9naive_nttPai,@function
        .size           _Z9naive_nttPai,(.L_x_1 - _Z9naive_nttPai)
        .other          _Z9naive_nttPai,@"STO_CUDA_ENTRY STV_DEFAULT"
_Z9naive_nttPai:
.text._Z9naive_nttPai:
[----:B------:R-:W-:Y:S01]  /*0000*/  LDC R1, c[0x0][0x37c] ;  /* 0x0000df00ff017b82 */ /* 0x000fe20000000800 */
[----:B------:R-:W-:Y:S05]  /*0010*/  EXIT ;  /* 0x000000000000794d */ /* 0x000fea0003800000 */
.L_x_0:
[----:B------:R-:W-:-:S00]  /*0020*/  BRA `(.L_x_0) ;  /* 0xfffffffc00fc7947 */ /* 0x000fc0000383ffff */
[----:B------:R-:W-:-:S00]  /*0030*/  NOP ;  /* 0x0000000000007918 */ /* 0x000fc00000000000 */
        /* <DEDUP_REMOVED lines=12> */
.L_x_1:


//--------------------- .nv.shared.reserved.0     --------------------------
	.section	.nv.shared.reserved.0,"aw",@nobits
	.weak		__nv_reservedSMEM_offset_0_alias
	.size		__nv_reservedSMEM_offset_0_alias, 0, 64
	.other		__nv_reservedSMEM_offset_0_alias,@"STO_CUDA_RESERVED_SHARED STV_DEFAULT"
__nv_reservedSMEM_offset_0_alias:
	.zero		0
	.zero		64


//--------------------- .nv.constant0._Z9naive_nttPai --------------------------
	.section	.nv.constant0._Z9naive_nttPai,"a",@progbits
	.sectionflags	@""
	.align	4
.nv.constant0._Z9naive_nttPai:
	.zero		908


//--------------------- SYMBOLS --------------------------

	.type		.nv.reservedSmem.offset0,@object
	.size		.nv.reservedSmem.offset0,0x4
